//
// Generated by NVIDIA NVVM Compiler
//
// Compiler Build ID: CL-36424714
// Cuda compilation tools, release 13.0, V13.0.88
// Based on NVVM 20.0.0
//

.version 9.0
.target sm_100
.address_size 64

	// .globl	_Z7vec_addPPfii

.visible .entry _Z7vec_addPPfii(
	.param .u64 .ptr .align 1 _Z7vec_addPPfii_param_0,
	.param .u32 _Z7vec_addPPfii_param_1,
	.param .u32 _Z7vec_addPPfii_param_2
)
{
	.reg .pred 	%p<4>;
	.reg .b32 	%r<5>;
	.reg .b32 	%f<3>;
	.reg .b64 	%rd<9>;

	ld.param.u64 	%rd1, [_Z7vec_addPPfii_param_0];
	ld.param.u32 	%r3, [_Z7vec_addPPfii_param_1];
	ld.param.u32 	%r4, [_Z7vec_addPPfii_param_2];
	mov.u32 	%r1, %tid.x;
	mov.u32 	%r2, %tid.y;
	setp.ge.s32 	%p1, %r1, %r4;
	setp.ge.s32 	%p2, %r2, %r3;
	or.pred  	%p3, %p2, %p1;
	@%p3 bra 	$L__BB0_2;
	cvta.to.global.u64 	%rd2, %rd1;
	mul.wide.u32 	%rd3, %r2, 8;
	add.s64 	%rd4, %rd2, %rd3;
	ld.global.u64 	%rd5, [%rd4];
	cvta.to.global.u64 	%rd6, %rd5;
	mul.wide.u32 	%rd7, %r1, 4;
	add.s64 	%rd8, %rd6, %rd7;
	ld.global.f32 	%f1, [%rd8];
	add.f32 	%f2, %f1, 0f40000000;
	st.global.f32 	[%rd8], %f2;
$L__BB0_2:
	ret;

}


// ===== COMPILED SASS (sm_100) =====

	.target	sm_100

	.elftype	@"ET_EXEC"


//--------------------- .note.nv.tkinfo           --------------------------
	.section	.note.nv.tkinfo,"",@"SHT_NOTE"
	.sectionflags	@"SHF_NOTE_NV_TKINFO"
	.tkinfo
        /*0018*/ 	.word	0x00000002
        /*0030*/ 	.string	""
        /*0030*/ 	.string	"ptxas"
        /*0030*/ 	.string	"Cuda compilation tools, release 13.0, V13.0.88"
        /*0030*/ 	.string	"Build cuda_13.0.r13.0/compiler.36424714_0"
        /*0030*/ 	.string	"-arch sm_100 -m 64 "



//--------------------- .note.nv.cuinfo           --------------------------
	.section	.note.nv.cuinfo,"",@"SHT_NOTE"
	.sectionflags	@"SHF_NOTE_NV_CUINFO"
        /*0018*/ 	.short	0x0002
        /*001a*/ 	.short	0x0064
        /*001c*/ 	.short	0x0082
	.zero		2


//--------------------- .nv.info                  --------------------------
	.section	.nv.info,"",@"SHT_CUDA_INFO"
	.align	4


	//----- nvinfo : EIATTR_REGCOUNT
	.align		4
        /*0000*/ 	.byte	0x04, 0x2f
        /*0002*/ 	.short	(.L_1 - .L_0)
	.align		4
.L_0:
        /*0004*/ 	.word	index@(_Z7vec_addPPfii)
        /*0008*/ 	.word	0x0000000a


	//----- nvinfo : EIATTR_FRAME_SIZE
	.align		4
.L_1:
        /*000c*/ 	.byte	0x04, 0x11
        /*000e*/ 	.short	(.L_3 - .L_2)
	.align		4
.L_2:
        /*0010*/ 	.word	index@(_Z7vec_addPPfii)
        /*0014*/ 	.word	0x00000000


	//----- nvinfo : EIATTR_MIN_STACK_SIZE
	.align		4
.L_3:
        /*0018*/ 	.byte	0x04, 0x12
        /*001a*/ 	.short	(.L_5 - .L_4)
	.align		4
.L_4:
        /*001c*/ 	.word	index@(_Z7vec_addPPfii)
        /*0020*/ 	.word	0x00000000
.L_5:


//--------------------- .nv.compat                --------------------------
	.section	.nv.compat,"",@"SHT_CUDA_COMPAT_INFO"
	.align	4
        /*0000*/ 	.byte	0x02, 0x09, 0x00, 0x00, 0x02, 0x02, 0x01, 0x00, 0x02, 0x05, 0x05, 0x00, 0x03, 0x07, 0x01, 0x01
        /*0010*/ 	.byte	0x02, 0x03, 0x00, 0x00, 0x02, 0x06, 0x01, 0x00, 0x04, 0x0b, 0x08, 0x00, 0x09, 0x00, 0x00, 0x00
        /*0020*/ 	.byte	0x00, 0x00, 0x00, 0x00


//--------------------- .nv.info._Z7vec_addPPfii  --------------------------
	.section	.nv.info._Z7vec_addPPfii,"",@"SHT_CUDA_INFO"
	.sectionflags	@""
	.align	4


	//----- nvinfo : EIATTR_CUDA_API_VERSION
	.align		4
        /*0000*/ 	.byte	0x04, 0x37
        /*0002*/ 	.short	(.L_7 - .L_6)
.L_6:
        /*0004*/ 	.word	0x00000082


	//----- nvinfo : EIATTR_KPARAM_INFO
	.align		4
.L_7:
        /*0008*/ 	.byte	0x04, 0x17
        /*000a*/ 	.short	(.L_9 - .L_8)
.L_8:
        /*000c*/ 	.word	0x00000000
        /*0010*/ 	.short	0x0002
        /*0012*/ 	.short	0x000c
        /*0014*/ 	.byte	0x00, 0xf0, 0x11, 0x00


	//----- nvinfo : EIATTR_KPARAM_INFO
	.align		4
.L_9:
        /*0018*/ 	.byte	0x04, 0x17
        /*001a*/ 	.short	(.L_11 - .L_10)
.L_10:
        /*001c*/ 	.word	0x00000000
        /*0020*/ 	.short	0x0001
        /*0022*/ 	.short	0x0008
        /*0024*/ 	.byte	0x00, 0xf0, 0x11, 0x00


	//----- nvinfo : EIATTR_KPARAM_INFO
	.align		4
.L_11:
        /*0028*/ 	.byte	0x04, 0x17
        /*002a*/ 	.short	(.L_13 - .L_12)
.L_12:
        /*002c*/ 	.word	0x00000000
        /*0030*/ 	.short	0x0000
        /*0032*/ 	.short	0x0000
        /*0034*/ 	.byte	0x00, 0xf5, 0x21, 0x00


	//----- nvinfo : EIATTR_SPARSE_MMA_MASK
	.align		4
.L_13:
        /*0038*/ 	.byte	0x03, 0x50
        /*003a*/ 	.short	0x0000


	//----- nvinfo : EIATTR_MAXREG_COUNT
	.align		4
        /*003c*/ 	.byte	0x03, 0x1b
        /*003e*/ 	.short	0x00ff


	//----- nvinfo : EIATTR_MERCURY_ISA_VERSION
	.align		4
        /*0040*/ 	.byte	0x03, 0x5f
        /*0042*/ 	.short	0x0101


	//----- nvinfo : EIATTR_VRC_CTA_INIT_COUNT
	.align		4
        /*0044*/ 	.byte	0x02, 0x4a
	.zero		1
	.zero		1


	//----- nvinfo : EIATTR_EXIT_INSTR_OFFSETS
	.align		4
        /*0048*/ 	.byte	0x04, 0x1c
        /*004a*/ 	.short	(.L_15 - .L_14)


	//   ....[0]....
.L_14:
        /*004c*/ 	.word	0x00000060


	//   ....[1]....
        /*0050*/ 	.word	0x000000f0


	//----- nvinfo : EIATTR_CBANK_PARAM_SIZE
	.align		4
.L_15:
        /*0054*/ 	.byte	0x03, 0x19
        /*0056*/ 	.short	0x0010


	//----- nvinfo : EIATTR_PARAM_CBANK
	.align		4
        /*0058*/ 	.byte	0x04, 0x0a
        /*005a*/ 	.short	(.L_17 - .L_16)
	.align		4
.L_16:
        /*005c*/ 	.word	index@(.nv.constant0._Z7vec_addPPfii)
        /*0060*/ 	.short	0x0380
        /*0062*/ 	.short	0x0010


	//----- nvinfo : EIATTR_SW_WAR
	.align		4
.L_17:
        /*0064*/ 	.byte	0x04, 0x36
        /*0066*/ 	.short	(.L_19 - .L_18)
.L_18:
        /*0068*/ 	.word	0x00000008
.L_19:


//--------------------- .nv.callgraph             --------------------------
	.section	.nv.callgraph,"",@"SHT_CUDA_CALLGRAPH"
	.align	4
	.sectionentsize	8
	.align		4
        /*0000*/ 	.word	0x00000000
	.align		4
        /*0004*/ 	.word	0xffffffff
	.align		4
        /*0008*/ 	.word	0x00000000
	.align		4
        /*000c*/ 	.word	0xfffffffe
	.align		4
        /*0010*/ 	.word	0x00000000
	.align		4
        /*0014*/ 	.word	0xfffffffd
	.align		4
        /*0018*/ 	.word	0x00000000
	.align		4
        /*001c*/ 	.word	0xfffffffc


//--------------------- .text._Z7vec_addPPfii     --------------------------
	.section	.text._Z7vec_addPPfii,"ax",@progbits
	.align	128
        .global         _Z7vec_addPPfii
        .type           _Z7vec_addPPfii,@function
        .size           _Z7vec_addPPfii,(.L_x_1 - _Z7vec_addPPfii)
        .other          _Z7vec_addPPfii,@"STO_CUDA_ENTRY STV_DEFAULT"
_Z7vec_addPPfii:
.text._Z7vec_addPPfii:
[----:B------:R-:W-:Y:S01]  /*0000*/  LDC R1, c[0x0][0x37c] ;  /* 0x0000df00ff017b82 */ /* 0x000fe20000000800 */
[----:B------:R-:W0:Y:S01]  /*0010*/  S2R R5, SR_TID.X ;  /* 0x0000000000057919 */ /* 0x000e220000002100 */
[----:B------:R-:W0:Y:S01]  /*0020*/  LDCU.64 UR4, c[0x0][0x388] ;  /* 0x00007100ff0477ac */ /* 0x000e220008000a00 */
[----:B------:R-:W1:Y:S01]  /*0030*/  S2R R7, SR_TID.Y ;  /* 0x0000000000077919 */ /* 0x000e620000002200 */
[----:B0-----:R-:W-:-:S04]  /*0040*/  ISETP.GE.AND P0, PT, R5, UR5, PT ;  /* 0x0000000505007c0c */ /* 0x001fc8000bf06270 */
[----:B-1----:R-:W-:-:S13]  /*0050*/  ISETP.GE.OR P0, PT, R7, UR4, P0 ;  /* 0x0000000407007c0c */ /* 0x002fda0008706670 */
[----:B------:R-:W-:Y:S05]  /*0060*/  @P0 EXIT ;  /* 0x000000000000094d */ /* 0x000fea0003800000 */
[----:B------:R-:W0:Y:S01]  /*0070*/  LDC.64 R2, c[0x0][0x380] ;  /* 0x0000e000ff027b82 */ /* 0x000e220000000a00 */
[----:B------:R-:W1:Y:S01]  /*0080*/  LDCU.64 UR4, c[0x0][0x358] ;  /* 0x00006b00ff0477ac */ /* 0x000e620008000a00 */
[----:B0-----:R-:W-:-:S06]  /*0090*/  IMAD.WIDE.U32 R2, R7, 0x8, R2 ;  /* 0x0000000807027825 */ /* 0x001fcc00078e0002 */
[----:B-1----:R-:W2:Y:S02]  /*00a0*/  LDG.E.64 R2, desc[UR4][R2.64] ;  /* 0x0000000402027981 */ /* 0x002ea4000c1e1b00 */
[----:B--2---:R-:W-:-:S05]  /*00b0*/  IMAD.WIDE.U32 R4, R5, 0x4, R2 ;  /* 0x0000000405047825 */ /* 0x004fca00078e0002 */
[----:B------:R-:W2:Y:S02]  /*00c0*/  LDG.E R0, desc[UR4][R4.64] ;  /* 0x0000000404007981 */ /* 0x000ea4000c1e1900 */
[----:B--2---:R-:W-:-:S05]  /*00d0*/  FADD R7, R0, 2 ;  /* 0x4000000000077421 */ /* 0x004fca0000000000 */
[----:B------:R-:W-:Y:S01]  /*00e0*/  STG.E desc[UR4][R4.64], R7 ;  /* 0x0000000704007986 */ /* 0x000fe2000c101904 */
[----:B------:R-:W-:Y:S05]  /*00f0*/  EXIT ;  /* 0x000000000000794d */ /* 0x000fea0003800000 */
.L_x_0:
[----:B------:R-:W-:-:S00]  /*0100*/  BRA `(.L_x_0) ;  /* 0xfffffffc00fc7947 */ /* 0x000fc0000383ffff */
[----:B------:R-:W-:-:S00]  /*0110*/  NOP ;  /* 0x0000000000007918 */ /* 0x000fc00000000000 */
        /* <DEDUP_REMOVED lines=14> */
.L_x_1:


//--------------------- .nv.shared.reserved.0     --------------------------
	.section	.nv.shared.reserved.0,"aw",@nobits
	.weak		__nv_reservedSMEM_offset_0_alias
	.size		__nv_reservedSMEM_offset_0_alias, 0, 64
	.other		__nv_reservedSMEM_offset_0_alias,@"STO_CUDA_RESERVED_SHARED STV_DEFAULT"
__nv_reservedSMEM_offset_0_alias:
	.zero		0
	.zero		64


//--------------------- .nv.constant0._Z7vec_addPPfii --------------------------
	.section	.nv.constant0._Z7vec_addPPfii,"a",@progbits
	.sectionflags	@""
	.align	4
.nv.constant0._Z7vec_addPPfii:
	.zero		912


//--------------------- SYMBOLS --------------------------

	.type		.nv.reservedSmem.offset0,@object
	.size		.nv.reservedSmem.offset0,0x4
